	.headerflags	@"EF_CUDA_TEXMODE_UNIFIED EF_CUDA_64BIT_ADDRESS EF_CUDA_ACCELERATORS EF_CUDA_SM90 EF_CUDA_VIRTUAL_SM(EF_CUDA_SM90)"
	.elftype	@"ET_EXEC"


//--------------------- .nv.info                  --------------------------
	.section	.nv.info,"",@"SHT_CUDA_INFO"
	.align	4


	//----- nvinfo : EIATTR_REGCOUNT
	.align		4
        /*0000*/ 	.byte	0x04, 0x2f
        /*0002*/ 	.short	(.L_1 - .L_0)
	.align		4
.L_0:
        /*0004*/ 	.word	index@(triton_poi_fused_add_relu_0)
        /*0008*/ 	.word	0x00000010


	//----- nvinfo : EIATTR_MIN_STACK_SIZE
	.align		4
.L_1:
        /*000c*/ 	.byte	0x04, 0x12
        /*000e*/ 	.short	(.L_3 - .L_2)
	.align		4
.L_2:
        /*0010*/ 	.word	index@(triton_poi_fused_add_relu_0)
        /*0014*/ 	.word	0x00000000


	//----- nvinfo : EIATTR_FRAME_SIZE
	.align		4
.L_3:
        /*0018*/ 	.byte	0x04, 0x11
        /*001a*/ 	.short	(.L_5 - .L_4)
	.align		4
.L_4:
        /*001c*/ 	.word	index@(triton_poi_fused_add_relu_0)
        /*0020*/ 	.word	0x00000000


	//----- nvinfo : EIATTR_MIN_STACK_SIZE
	.align		4
.L_5:
        /*0024*/ 	.byte	0x04, 0x12
        /*0026*/ 	.short	(.L_7 - .L_6)
	.align		4
.L_6:
        /*0028*/ 	.word	index@(triton_poi_fused_add_relu_0)
        /*002c*/ 	.word	0x00000000
.L_7:


//--------------------- .nv.info.triton_poi_fused_add_relu_0 --------------------------
	.section	.nv.info.triton_poi_fused_add_relu_0,"",@"SHT_CUDA_INFO"
	.sectionflags	@""
	.align	4


	//----- nvinfo : EIATTR_CUDA_API_VERSION
	.align		4
        /*0000*/ 	.byte	0x04, 0x37
        /*0002*/ 	.short	(.L_9 - .L_8)
.L_8:
        /*0004*/ 	.word	0x0000007c


	//----- nvinfo : EIATTR_KPARAM_INFO
	.align		4
.L_9:
        /*0008*/ 	.byte	0x04, 0x17
        /*000a*/ 	.short	(.L_11 - .L_10)
.L_10:
        /*000c*/ 	.word	0x00000000
        /*0010*/ 	.short	0x0003
        /*0012*/ 	.short	0x0018
        /*0014*/ 	.byte	0x00, 0xf0, 0x11, 0x00


	//----- nvinfo : EIATTR_KPARAM_INFO
	.align		4
.L_11:
        /*0018*/ 	.byte	0x04, 0x17
        /*001a*/ 	.short	(.L_13 - .L_12)
.L_12:
        /*001c*/ 	.word	0x00000000
        /*0020*/ 	.short	0x0002
        /*0022*/ 	.short	0x0010
        /*0024*/ 	.byte	0x00, 0xf4, 0x21, 0x00


	//----- nvinfo : EIATTR_KPARAM_INFO
	.align		4
.L_13:
        /*0028*/ 	.byte	0x04, 0x17
        /*002a*/ 	.short	(.L_15 - .L_14)
.L_14:
        /*002c*/ 	.word	0x00000000
        /*0030*/ 	.short	0x0001
        /*0032*/ 	.short	0x0008
        /*0034*/ 	.byte	0x00, 0xf4, 0x21, 0x00


	//----- nvinfo : EIATTR_KPARAM_INFO
	.align		4
.L_15:
        /*0038*/ 	.byte	0x04, 0x17
        /*003a*/ 	.short	(.L_17 - .L_16)
.L_16:
        /*003c*/ 	.word	0x00000000
        /*0040*/ 	.short	0x0000
        /*0042*/ 	.short	0x0000
        /*0044*/ 	.byte	0x00, 0xf4, 0x21, 0x00


	//----- nvinfo : EIATTR_SPARSE_MMA_MASK
	.align		4
.L_17:
        /*0048*/ 	.byte	0x03, 0x50
        /*004a*/ 	.short	0x0000


	//----- nvinfo : EIATTR_MAXREG_COUNT
	.align		4
        /*004c*/ 	.byte	0x03, 0x1b
        /*004e*/ 	.short	0x00ff


	//----- nvinfo : EIATTR_EXIT_INSTR_OFFSETS
	.align		4
        /*0050*/ 	.byte	0x04, 0x1c
        /*0052*/ 	.short	(.L_19 - .L_18)


	//   ....[0]....
.L_18:
        /*0054*/ 	.word	0x00000160


	//   ....[1]....
        /*0058*/ 	.word	0x00000180


	//----- nvinfo : EIATTR_REQNTID
	.align		4
.L_19:
        /*005c*/ 	.byte	0x04, 0x10
        /*005e*/ 	.short	(.L_21 - .L_20)
.L_20:
        /*0060*/ 	.word	0x00000080
        /*0064*/ 	.word	0x00000001
        /*0068*/ 	.word	0x00000001


	//----- nvinfo : EIATTR_CBANK_PARAM_SIZE
	.align		4
.L_21:
        /*006c*/ 	.byte	0x03, 0x19
        /*006e*/ 	.short	0x001c


	//----- nvinfo : EIATTR_PARAM_CBANK
	.align		4
        /*0070*/ 	.byte	0x04, 0x0a
        /*0072*/ 	.short	(.L_23 - .L_22)
	.align		4
.L_22:
        /*0074*/ 	.word	index@(.nv.constant0.triton_poi_fused_add_relu_0)
        /*0078*/ 	.short	0x0210
        /*007a*/ 	.short	0x001c


	//----- nvinfo : EIATTR_SW_WAR
	.align		4
.L_23:
        /*007c*/ 	.byte	0x04, 0x36
        /*007e*/ 	.short	(.L_25 - .L_24)
.L_24:
        /*0080*/ 	.word	0x00000008
.L_25:


//--------------------- .nv.callgraph             --------------------------
	.section	.nv.callgraph,"",@"SHT_CUDA_CALLGRAPH"
	.align	4
	.sectionentsize	8
	.align		4
        /*0000*/ 	.word	0x00000000
	.align		4
        /*0004*/ 	.word	0xffffffff
	.align		4
        /*0008*/ 	.word	0x00000000
	.align		4
        /*000c*/ 	.word	0xfffffffe
	.align		4
        /*0010*/ 	.word	0x00000000
	.align		4
        /*0014*/ 	.word	0xfffffffd
	.align		4
        /*0018*/ 	.word	0x00000000
	.align		4
        /*001c*/ 	.word	0xfffffffc


//--------------------- .text.triton_poi_fused_add_relu_0 --------------------------
	.section	.text.triton_poi_fused_add_relu_0,"ax",@progbits
	.align	128
        .global         triton_poi_fused_add_relu_0
        .type           triton_poi_fused_add_relu_0,@function
        .size           triton_poi_fused_add_relu_0,(.L_x_1 - triton_poi_fused_add_relu_0)
        .other          triton_poi_fused_add_relu_0,@"STO_CUDA_ENTRY STV_DEFAULT"
triton_poi_fused_add_relu_0:
.text.triton_poi_fused_add_relu_0:
[----:B------:R-:W0:Y:S02]  /*0000*/  LDC R1, c[0x0][0x28] ;  /* 0x00000a00ff017b82 */ /* 0x000e240000000800 */
[----:B------:R-:W1:Y:S01]  /*0010*/  S2R R0, SR_TID.X ;  /* 0x0000000000007919 */ /* 0x000e620000002100 */
[----:B------:R-:W2:Y:S01]  /*0020*/  LDC.64 R2, c[0x0][0x210] ;  /* 0x00008400ff027b82 */ /* 0x000ea20000000a00 */
[----:B------:R-:W-:Y:S01]  /*0030*/  CS2R R10, SRZ ;  /* 0x00000000000a7805 */ /* 0x000fe2000001ff00 */
[----:B------:R-:W-:Y:S01]  /*0040*/  ULDC.64 UR4, c[0x0][0x208] ;  /* 0x0000820000047ab9 */ /* 0x000fe20000000a00 */
[----:B------:R-:W3:Y:S05]  /*0050*/  S2R R9, SR_CTAID.X ;  /* 0x0000000000097919 */ /* 0x000eea0000002500 */
[----:B------:R-:W4:Y:S08]  /*0060*/  LDC.64 R4, c[0x0][0x218] ;  /* 0x00008600ff047b82 */ /* 0x000f300000000a00 */
[----:B------:R-:W5:Y:S01]  /*0070*/  LDC.64 R6, c[0x0][0x220] ;  /* 0x00008800ff067b82 */ /* 0x000f620000000a00 */
[----:B-1----:R-:W-:Y:S01]  /*0080*/  IMAD.SHL.U32 R0, R0, 0x2, RZ ;  /* 0x0000000200007824 */ /* 0x002fe200078e00ff */
[----:B----4-:R-:W4:Y:S04]  /*0090*/  LDG.E R4, desc[UR4][R4.64] ;  /* 0x0000000404047981 */ /* 0x010f28000c1e1900 */
[----:B------:R-:W-:-:S05]  /*00a0*/  LOP3.LUT R0, R0, 0xfe, RZ, 0xc0, !PT ;  /* 0x000000fe00007812 */ /* 0x000fca00078ec0ff */
[----:B---3--:R-:W-:-:S04]  /*00b0*/  IMAD R9, R9, 0x100, R0 ;  /* 0x0000010009097824 */ /* 0x008fc800078e0200 */
[C---:B--2---:R-:W-:Y:S01]  /*00c0*/  IMAD.WIDE R2, R9.reuse, 0x4, R2 ;  /* 0x0000000409027825 */ /* 0x044fe200078e0202 */
[----:B------:R-:W-:-:S13]  /*00d0*/  ISETP.GE.AND P2, PT, R9, 0x100, PT ;  /* 0x000001000900780c */ /* 0x000fda0003f46270 */
[----:B------:R-:W2:Y:S01]  /*00e0*/  @!P2 LDG.E.64 R10, desc[UR4][R2.64] ;  /* 0x00000004020aa981 */ /* 0x000ea2000c1e1b00 */
[----:B-----5:R-:W-:Y:S01]  /*00f0*/  IMAD.WIDE R6, R9, 0x4, R6 ;  /* 0x0000000409067825 */ /* 0x020fe200078e0206 */
[C---:B--2---:R-:W-:Y:S02]  /*0100*/  FSETP.GEU.AND P0, PT, R10.reuse, RZ, PT ;  /* 0x000000ff0a00720b */ /* 0x044fe40003f0e000 */
[C---:B------:R-:W-:Y:S02]  /*0110*/  FSETP.GEU.AND P1, PT, R11.reuse, RZ, PT ;  /* 0x000000ff0b00720b */ /* 0x040fe40003f2e000 */
[----:B------:R-:W-:Y:S02]  /*0120*/  FSEL R13, R10, RZ, P0 ;  /* 0x000000ff0a0d7208 */ /* 0x000fe40000000000 */
[----:B------:R-:W-:-:S03]  /*0130*/  FSEL R11, R11, RZ, P1 ;  /* 0x000000ff0b0b7208 */ /* 0x000fc60000800000 */
[C---:B----4-:R-:W-:Y:S02]  /*0140*/  FADD R10, R4.reuse, R13 ;  /* 0x0000000d040a7221 */ /* 0x050fe40000000000 */
[----:B------:R-:W-:Y:S01]  /*0150*/  FADD R11, R4, R11 ;  /* 0x0000000b040b7221 */ /* 0x000fe20000000000 */
[----:B------:R-:W-:Y:S06]  /*0160*/  @P2 EXIT ;  /* 0x000000000000294d */ /* 0x000fec0003800000 */
[----:B------:R-:W-:Y:S01]  /*0170*/  STG.E.64 desc[UR4][R6.64], R10 ;  /* 0x0000000a06007986 */ /* 0x000fe2000c101b04 */
[----:B------:R-:W-:Y:S05]  /*0180*/  EXIT ;  /* 0x000000000000794d */ /* 0x000fea0003800000 */
.L_x_0:
[----:B------:R-:W-:-:S00]  /*0190*/  BRA `(.L_x_0) ;  /* 0xfffffffc00fc7947 */ /* 0x000fc0000383ffff */
[----:B------:R-:W-:-:S00]  /*01a0*/  NOP ;  /* 0x0000000000007918 */ /* 0x000fc00000000000 */
        /* <DEDUP_REMOVED lines=13> */
.L_x_1:


//--------------------- .nv.constant0.triton_poi_fused_add_relu_0 --------------------------
	.section	.nv.constant0.triton_poi_fused_add_relu_0,"a",@progbits
	.sectionflags	@""
	.align	4
.nv.constant0.triton_poi_fused_add_relu_0:
	.zero		556
